	.headerflags	@"EF_CUDA_TEXMODE_UNIFIED EF_CUDA_64BIT_ADDRESS EF_CUDA_ACCELERATORS EF_CUDA_SM90 EF_CUDA_VIRTUAL_SM(EF_CUDA_SM90)"
	.elftype	@"ET_EXEC"


//--------------------- .nv.info                  --------------------------
	.section	.nv.info,"",@"SHT_CUDA_INFO"
	.align	4


	//----- nvinfo : EIATTR_REGCOUNT
	.align		4
        /*0000*/ 	.byte	0x04, 0x2f
        /*0002*/ 	.short	(.L_1 - .L_0)
	.align		4
.L_0:
        /*0004*/ 	.word	index@(triton_poi_fused__to_copy_1)
        /*0008*/ 	.word	0x00000008


	//----- nvinfo : EIATTR_MIN_STACK_SIZE
	.align		4
.L_1:
        /*000c*/ 	.byte	0x04, 0x12
        /*000e*/ 	.short	(.L_3 - .L_2)
	.align		4
.L_2:
        /*0010*/ 	.word	index@(triton_poi_fused__to_copy_1)
        /*0014*/ 	.word	0x00000000


	//----- nvinfo : EIATTR_FRAME_SIZE
	.align		4
.L_3:
        /*0018*/ 	.byte	0x04, 0x11
        /*001a*/ 	.short	(.L_5 - .L_4)
	.align		4
.L_4:
        /*001c*/ 	.word	index@(triton_poi_fused__to_copy_1)
        /*0020*/ 	.word	0x00000000


	//----- nvinfo : EIATTR_MIN_STACK_SIZE
	.align		4
.L_5:
        /*0024*/ 	.byte	0x04, 0x12
        /*0026*/ 	.short	(.L_7 - .L_6)
	.align		4
.L_6:
        /*0028*/ 	.word	index@(triton_poi_fused__to_copy_1)
        /*002c*/ 	.word	0x00000000
.L_7:


//--------------------- .nv.info.triton_poi_fused__to_copy_1 --------------------------
	.section	.nv.info.triton_poi_fused__to_copy_1,"",@"SHT_CUDA_INFO"
	.sectionflags	@""
	.align	4


	//----- nvinfo : EIATTR_CUDA_API_VERSION
	.align		4
        /*0000*/ 	.byte	0x04, 0x37
        /*0002*/ 	.short	(.L_9 - .L_8)
.L_8:
        /*0004*/ 	.word	0x0000007c


	//----- nvinfo : EIATTR_KPARAM_INFO
	.align		4
.L_9:
        /*0008*/ 	.byte	0x04, 0x17
        /*000a*/ 	.short	(.L_11 - .L_10)
.L_10:
        /*000c*/ 	.word	0x00000000
        /*0010*/ 	.short	0x0002
        /*0012*/ 	.short	0x0010
        /*0014*/ 	.byte	0x00, 0xf4, 0x21, 0x00


	//----- nvinfo : EIATTR_KPARAM_INFO
	.align		4
.L_11:
        /*0018*/ 	.byte	0x04, 0x17
        /*001a*/ 	.short	(.L_13 - .L_12)
.L_12:
        /*001c*/ 	.word	0x00000000
        /*0020*/ 	.short	0x0001
        /*0022*/ 	.short	0x0008
        /*0024*/ 	.byte	0x00, 0xf0, 0x11, 0x00


	//----- nvinfo : EIATTR_KPARAM_INFO
	.align		4
.L_13:
        /*0028*/ 	.byte	0x04, 0x17
        /*002a*/ 	.short	(.L_15 - .L_14)
.L_14:
        /*002c*/ 	.word	0x00000000
        /*0030*/ 	.short	0x0000
        /*0032*/ 	.short	0x0000
        /*0034*/ 	.byte	0x00, 0xf4, 0x21, 0x00


	//----- nvinfo : EIATTR_SPARSE_MMA_MASK
	.align		4
.L_15:
        /*0038*/ 	.byte	0x03, 0x50
        /*003a*/ 	.short	0x0000


	//----- nvinfo : EIATTR_MAXREG_COUNT
	.align		4
        /*003c*/ 	.byte	0x03, 0x1b
        /*003e*/ 	.short	0x00ff


	//----- nvinfo : EIATTR_EXIT_INSTR_OFFSETS
	.align		4
        /*0040*/ 	.byte	0x04, 0x1c
        /*0042*/ 	.short	(.L_17 - .L_16)


	//   ....[0]....
.L_16:
        /*0044*/ 	.word	0x000000a0


	//   ....[1]....
        /*0048*/ 	.word	0x000000e0


	//----- nvinfo : EIATTR_REQNTID
	.align		4
.L_17:
        /*004c*/ 	.byte	0x04, 0x10
        /*004e*/ 	.short	(.L_19 - .L_18)
.L_18:
        /*0050*/ 	.word	0x00000080
        /*0054*/ 	.word	0x00000001
        /*0058*/ 	.word	0x00000001


	//----- nvinfo : EIATTR_CBANK_PARAM_SIZE
	.align		4
.L_19:
        /*005c*/ 	.byte	0x03, 0x19
        /*005e*/ 	.short	0x0018


	//----- nvinfo : EIATTR_PARAM_CBANK
	.align		4
        /*0060*/ 	.byte	0x04, 0x0a
        /*0062*/ 	.short	(.L_21 - .L_20)
	.align		4
.L_20:
        /*0064*/ 	.word	index@(.nv.constant0.triton_poi_fused__to_copy_1)
        /*0068*/ 	.short	0x0210
        /*006a*/ 	.short	0x0018


	//----- nvinfo : EIATTR_SW_WAR
	.align		4
.L_21:
        /*006c*/ 	.byte	0x04, 0x36
        /*006e*/ 	.short	(.L_23 - .L_22)
.L_22:
        /*0070*/ 	.word	0x00000008
.L_23:


//--------------------- .nv.callgraph             --------------------------
	.section	.nv.callgraph,"",@"SHT_CUDA_CALLGRAPH"
	.align	4
	.sectionentsize	8
	.align		4
        /*0000*/ 	.word	0x00000000
	.align		4
        /*0004*/ 	.word	0xffffffff
	.align		4
        /*0008*/ 	.word	0x00000000
	.align		4
        /*000c*/ 	.word	0xfffffffe
	.align		4
        /*0010*/ 	.word	0x00000000
	.align		4
        /*0014*/ 	.word	0xfffffffd
	.align		4
        /*0018*/ 	.word	0x00000000
	.align		4
        /*001c*/ 	.word	0xfffffffc


//--------------------- .text.triton_poi_fused__to_copy_1 --------------------------
	.section	.text.triton_poi_fused__to_copy_1,"ax",@progbits
	.align	128
        .global         triton_poi_fused__to_copy_1
        .type           triton_poi_fused__to_copy_1,@function
        .size           triton_poi_fused__to_copy_1,(.L_x_1 - triton_poi_fused__to_copy_1)
        .other          triton_poi_fused__to_copy_1,@"STO_CUDA_ENTRY STV_DEFAULT"
triton_poi_fused__to_copy_1:
.text.triton_poi_fused__to_copy_1:
[----:B------:R-:W0:Y:S02]  /*0000*/  LDC R1, c[0x0][0x28] ;  /* 0x00000a00ff017b82 */ /* 0x000e240000000800 */
[----:B------:R-:W1:Y:S01]  /*0010*/  S2R R4, SR_TID.X ;  /* 0x0000000000047919 */ /* 0x000e620000002100 */
[----:B------:R-:W2:Y:S01]  /*0020*/  LDC.64 R2, c[0x0][0x210] ;  /* 0x00008400ff027b82 */ /* 0x000ea20000000a00 */
[----:B------:R-:W-:Y:S01]  /*0030*/  ULDC UR4, c[0x0][0x218] ;  /* 0x0000860000047ab9 */ /* 0x000fe20000000800 */
[----:B------:R-:W3:Y:S01]  /*0040*/  S2R R5, SR_CTAID.X ;  /* 0x0000000000057919 */ /* 0x000ee20000002500 */
[C---:B-1----:R-:W-:Y:S02]  /*0050*/  LOP3.LUT R0, R4.reuse, 0x3, RZ, 0xc0, !PT ;  /* 0x0000000304007812 */ /* 0x042fe400078ec0ff */
[----:B------:R-:W-:-:S03]  /*0060*/  LOP3.LUT P0, RZ, R4, 0x7c, RZ, 0xc0, !PT ;  /* 0x0000007c04ff7812 */ /* 0x000fc6000780c0ff */
[----:B---3--:R-:W-:-:S04]  /*0070*/  IMAD R5, R5, 0x4, R0 ;  /* 0x0000000405057824 */ /* 0x008fc800078e0200 */
[C---:B--2---:R-:W-:Y:S01]  /*0080*/  IMAD.WIDE R2, R5.reuse, 0x4, R2 ;  /* 0x0000000405027825 */ /* 0x044fe200078e0202 */
[----:B------:R-:W-:-:S13]  /*0090*/  ISETP.LT.AND P0, PT, R5, UR4, !P0 ;  /* 0x0000000405007c0c */ /* 0x000fda000c701270 */
[----:B------:R-:W-:Y:S05]  /*00a0*/  @!P0 EXIT ;  /* 0x000000000000894d */ /* 0x000fea0003800000 */
[----:B------:R-:W-:Y:S01]  /*00b0*/  I2FP.F32.S32 R5, R5 ;  /* 0x0000000500057245 */ /* 0x000fe20000201400 */
[----:B------:R-:W-:-:S04]  /*00c0*/  ULDC.64 UR4, c[0x0][0x208] ;  /* 0x0000820000047ab9 */ /* 0x000fc80000000a00 */
[----:B------:R-:W-:Y:S01]  /*00d0*/  STG.E desc[UR4][R2.64], R5 ;  /* 0x0000000502007986 */ /* 0x000fe2000c101904 */
[----:B------:R-:W-:Y:S05]  /*00e0*/  EXIT ;  /* 0x000000000000794d */ /* 0x000fea0003800000 */
.L_x_0:
[----:B------:R-:W-:-:S00]  /*00f0*/  BRA `(.L_x_0) ;  /* 0xfffffffc00fc7947 */ /* 0x000fc0000383ffff */
[----:B------:R-:W-:-:S00]  /*0100*/  NOP ;  /* 0x0000000000007918 */ /* 0x000fc00000000000 */
[----:B------:R-:W-:-:S00]  /*0110*/  NOP ;  /* 0x0000000000007918 */ /* 0x000fc00000000000 */
[----:B------:R-:W-:-:S00]  /*0120*/  NOP ;  /* 0x0000000000007918 */ /* 0x000fc00000000000 */
[----:B------:R-:W-:-:S00]  /*0130*/  NOP ;  /* 0x0000000000007918 */ /* 0x000fc00000000000 */
[----:B------:R-:W-:-:S00]  /*0140*/  NOP ;  /* 0x0000000000007918 */ /* 0x000fc00000000000 */
[----:B------:R-:W-:-:S00]  /*0150*/  NOP ;  /* 0x0000000000007918 */ /* 0x000fc00000000000 */
[----:B------:R-:W-:-:S00]  /*0160*/  NOP ;  /* 0x0000000000007918 */ /* 0x000fc00000000000 */
[----:B------:R-:W-:-:S00]  /*0170*/  NOP ;  /* 0x0000000000007918 */ /* 0x000fc00000000000 */
.L_x_1:


//--------------------- .nv.constant0.triton_poi_fused__to_copy_1 --------------------------
	.section	.nv.constant0.triton_poi_fused__to_copy_1,"a",@progbits
	.sectionflags	@""
	.align	4
.nv.constant0.triton_poi_fused__to_copy_1:
	.zero		552
